	.headerflags	@"EF_CUDA_TEXMODE_UNIFIED EF_CUDA_64BIT_ADDRESS EF_CUDA_ACCELERATORS EF_CUDA_SM90 EF_CUDA_VIRTUAL_SM(EF_CUDA_SM90)"
	.elftype	@"ET_EXEC"


//--------------------- .nv.info                  --------------------------
	.section	.nv.info,"",@"SHT_CUDA_INFO"
	.align	4


	//----- nvinfo : EIATTR_REGCOUNT
	.align		4
        /*0000*/ 	.byte	0x04, 0x2f
        /*0002*/ 	.short	(.L_1 - .L_0)
	.align		4
.L_0:
        /*0004*/ 	.word	index@(triton_poi_fused_addmm_relu_threshold_backward_0)
        /*0008*/ 	.word	0x00000010


	//----- nvinfo : EIATTR_MIN_STACK_SIZE
	.align		4
.L_1:
        /*000c*/ 	.byte	0x04, 0x12
        /*000e*/ 	.short	(.L_3 - .L_2)
	.align		4
.L_2:
        /*0010*/ 	.word	index@(triton_poi_fused_addmm_relu_threshold_backward_0)
        /*0014*/ 	.word	0x00000000


	//----- nvinfo : EIATTR_FRAME_SIZE
	.align		4
.L_3:
        /*0018*/ 	.byte	0x04, 0x11
        /*001a*/ 	.short	(.L_5 - .L_4)
	.align		4
.L_4:
        /*001c*/ 	.word	index@(triton_poi_fused_addmm_relu_threshold_backward_0)
        /*0020*/ 	.word	0x00000000


	//----- nvinfo : EIATTR_MIN_STACK_SIZE
	.align		4
.L_5:
        /*0024*/ 	.byte	0x04, 0x12
        /*0026*/ 	.short	(.L_7 - .L_6)
	.align		4
.L_6:
        /*0028*/ 	.word	index@(triton_poi_fused_addmm_relu_threshold_backward_0)
        /*002c*/ 	.word	0x00000000
.L_7:


//--------------------- .nv.info.triton_poi_fused_addmm_relu_threshold_backward_0 --------------------------
	.section	.nv.info.triton_poi_fused_addmm_relu_threshold_backward_0,"",@"SHT_CUDA_INFO"
	.sectionflags	@""
	.align	4


	//----- nvinfo : EIATTR_CUDA_API_VERSION
	.align		4
        /*0000*/ 	.byte	0x04, 0x37
        /*0002*/ 	.short	(.L_9 - .L_8)
.L_8:
        /*0004*/ 	.word	0x0000007c


	//----- nvinfo : EIATTR_KPARAM_INFO
	.align		4
.L_9:
        /*0008*/ 	.byte	0x04, 0x17
        /*000a*/ 	.short	(.L_11 - .L_10)
.L_10:
        /*000c*/ 	.word	0x00000000
        /*0010*/ 	.short	0x0005
        /*0012*/ 	.short	0x0028
        /*0014*/ 	.byte	0x00, 0xf0, 0x11, 0x00


	//----- nvinfo : EIATTR_KPARAM_INFO
	.align		4
.L_11:
        /*0018*/ 	.byte	0x04, 0x17
        /*001a*/ 	.short	(.L_13 - .L_12)
.L_12:
        /*001c*/ 	.word	0x00000000
        /*0020*/ 	.short	0x0004
        /*0022*/ 	.short	0x0020
        /*0024*/ 	.byte	0x00, 0xf4, 0x21, 0x00


	//----- nvinfo : EIATTR_KPARAM_INFO
	.align		4
.L_13:
        /*0028*/ 	.byte	0x04, 0x17
        /*002a*/ 	.short	(.L_15 - .L_14)
.L_14:
        /*002c*/ 	.word	0x00000000
        /*0030*/ 	.short	0x0003
        /*0032*/ 	.short	0x0018
        /*0034*/ 	.byte	0x00, 0xf4, 0x21, 0x00


	//----- nvinfo : EIATTR_KPARAM_INFO
	.align		4
.L_15:
        /*0038*/ 	.byte	0x04, 0x17
        /*003a*/ 	.short	(.L_17 - .L_16)
.L_16:
        /*003c*/ 	.word	0x00000000
        /*0040*/ 	.short	0x0002
        /*0042*/ 	.short	0x0010
        /*0044*/ 	.byte	0x00, 0xf4, 0x21, 0x00


	//----- nvinfo : EIATTR_KPARAM_INFO
	.align		4
.L_17:
        /*0048*/ 	.byte	0x04, 0x17
        /*004a*/ 	.short	(.L_19 - .L_18)
.L_18:
        /*004c*/ 	.word	0x00000000
        /*0050*/ 	.short	0x0001
        /*0052*/ 	.short	0x0008
        /*0054*/ 	.byte	0x00, 0xf4, 0x21, 0x00


	//----- nvinfo : EIATTR_KPARAM_INFO
	.align		4
.L_19:
        /*0058*/ 	.byte	0x04, 0x17
        /*005a*/ 	.short	(.L_21 - .L_20)
.L_20:
        /*005c*/ 	.word	0x00000000
        /*0060*/ 	.short	0x0000
        /*0062*/ 	.short	0x0000
        /*0064*/ 	.byte	0x00, 0xf4, 0x21, 0x00


	//----- nvinfo : EIATTR_SPARSE_MMA_MASK
	.align		4
.L_21:
        /*0068*/ 	.byte	0x03, 0x50
        /*006a*/ 	.short	0x0000


	//----- nvinfo : EIATTR_MAXREG_COUNT
	.align		4
        /*006c*/ 	.byte	0x03, 0x1b
        /*006e*/ 	.short	0x00ff


	//----- nvinfo : EIATTR_EXIT_INSTR_OFFSETS
	.align		4
        /*0070*/ 	.byte	0x04, 0x1c
        /*0072*/ 	.short	(.L_23 - .L_22)


	//   ....[0]....
.L_22:
        /*0074*/ 	.word	0x000002b0


	//   ....[1]....
        /*0078*/ 	.word	0x000002d0


	//----- nvinfo : EIATTR_REQNTID
	.align		4
.L_23:
        /*007c*/ 	.byte	0x04, 0x10
        /*007e*/ 	.short	(.L_25 - .L_24)
.L_24:
        /*0080*/ 	.word	0x00000080
        /*0084*/ 	.word	0x00000001
        /*0088*/ 	.word	0x00000001


	//----- nvinfo : EIATTR_CBANK_PARAM_SIZE
	.align		4
.L_25:
        /*008c*/ 	.byte	0x03, 0x19
        /*008e*/ 	.short	0x002c


	//----- nvinfo : EIATTR_PARAM_CBANK
	.align		4
        /*0090*/ 	.byte	0x04, 0x0a
        /*0092*/ 	.short	(.L_27 - .L_26)
	.align		4
.L_26:
        /*0094*/ 	.word	index@(.nv.constant0.triton_poi_fused_addmm_relu_threshold_backward_0)
        /*0098*/ 	.short	0x0210
        /*009a*/ 	.short	0x002c


	//----- nvinfo : EIATTR_SW_WAR
	.align		4
.L_27:
        /*009c*/ 	.byte	0x04, 0x36
        /*009e*/ 	.short	(.L_29 - .L_28)
.L_28:
        /*00a0*/ 	.word	0x00000008
.L_29:


//--------------------- .nv.callgraph             --------------------------
	.section	.nv.callgraph,"",@"SHT_CUDA_CALLGRAPH"
	.align	4
	.sectionentsize	8
	.align		4
        /*0000*/ 	.word	0x00000000
	.align		4
        /*0004*/ 	.word	0xffffffff
	.align		4
        /*0008*/ 	.word	0x00000000
	.align		4
        /*000c*/ 	.word	0xfffffffe
	.align		4
        /*0010*/ 	.word	0x00000000
	.align		4
        /*0014*/ 	.word	0xfffffffd
	.align		4
        /*0018*/ 	.word	0x00000000
	.align		4
        /*001c*/ 	.word	0xfffffffc


//--------------------- .text.triton_poi_fused_addmm_relu_threshold_backward_0 --------------------------
	.section	.text.triton_poi_fused_addmm_relu_threshold_backward_0,"ax",@progbits
	.align	128
        .global         triton_poi_fused_addmm_relu_threshold_backward_0
        .type           triton_poi_fused_addmm_relu_threshold_backward_0,@function
        .size           triton_poi_fused_addmm_relu_threshold_backward_0,(.L_x_1 - triton_poi_fused_addmm_relu_threshold_backward_0)
        .other          triton_poi_fused_addmm_relu_threshold_backward_0,@"STO_CUDA_ENTRY STV_DEFAULT"
triton_poi_fused_addmm_relu_threshold_backward_0:
.text.triton_poi_fused_addmm_relu_threshold_backward_0:
[----:B------:R-:W0:Y:S02]  /*0000*/  LDC R1, c[0x0][0x28] ;  /* 0x00000a00ff017b82 */ /* 0x000e240000000800 */
[----:B------:R-:W1:Y:S01]  /*0010*/  S2R R0, SR_TID.X ;  /* 0x0000000000007919 */ /* 0x000e620000002100 */
[----:B------:R-:W2:Y:S01]  /*0020*/  LDC.64 R4, c[0x0][0x218] ;  /* 0x00008600ff047b82 */ /* 0x000ea20000000a00 */
[----:B------:R-:W-:Y:S02]  /*0030*/  CS2R R8, SRZ ;  /* 0x0000000000087805 */ /* 0x000fe4000001ff00 */
[----:B------:R-:W-:Y:S01]  /*0040*/  CS2R R10, SRZ ;  /* 0x00000000000a7805 */ /* 0x000fe2000001ff00 */
[----:B------:R-:W3:Y:S01]  /*0050*/  S2R R7, SR_CTAID.X ;  /* 0x0000000000077919 */ /* 0x000ee20000002500 */
[----:B------:R-:W-:Y:S01]  /*0060*/  ULDC.64 UR4, c[0x0][0x208] ;  /* 0x0000820000047ab9 */ /* 0x000fe20000000a00 */
[----:B------:R-:W-:Y:S01]  /*0070*/  ULDC.64 UR6, c[0x0][0x228] ;  /* 0x00008a0000067ab9 */ /* 0x000fe20000000a00 */
[----:B------:R-:W-:Y:S01]  /*0080*/  ULDC.64 UR8, c[0x0][0x230] ;  /* 0x00008c0000087ab9 */ /* 0x000fe20000000a00 */
[----:B------:R-:W4:Y:S01]  /*0090*/  LDC.64 R2, c[0x0][0x210] ;  /* 0x00008400ff027b82 */ /* 0x000f220000000a00 */
[----:B-1----:R-:W-:Y:S01]  /*00a0*/  IMAD.SHL.U32 R0, R0, 0x2, RZ ;  /* 0x0000000200007824 */ /* 0x002fe200078e00ff */
[----:B---3--:R-:W-:-:S04]  /*00b0*/  SHF.R.S32.HI R6, RZ, 0x17, R7 ;  /* 0x00000017ff067819 */ /* 0x008fc80000011407 */
[----:B------:R-:W-:-:S05]  /*00c0*/  LOP3.LUT R0, R0, 0xfe, RZ, 0xc0, !PT ;  /* 0x000000fe00007812 */ /* 0x000fca00078ec0ff */
[----:B------:R-:W-:Y:S01]  /*00d0*/  IMAD R0, R7, 0x100, R0 ;  /* 0x0000010007007824 */ /* 0x000fe200078e0200 */
[----:B------:R-:W-:-:S03]  /*00e0*/  SGXT R7, R6, 0x1 ;  /* 0x000000010607781a */ /* 0x000fc60000000200 */
[C---:B----4-:R-:W-:Y:S01]  /*00f0*/  IMAD.WIDE R2, R0.reuse, 0x4, R2 ;  /* 0x0000000400027825 */ /* 0x050fe200078e0202 */
[----:B------:R-:W-:Y:S02]  /*0100*/  LEA.HI R7, R7, R0, RZ, 0x9 ;  /* 0x0000000007077211 */ /* 0x000fe400078f48ff */
[----:B------:R-:W-:Y:S02]  /*0110*/  ISETP.GE.AND P0, PT, R0, 0x800, PT ;  /* 0x000008000000780c */ /* 0x000fe40003f06270 */
[----:B------:R-:W-:-:S05]  /*0120*/  LOP3.LUT R7, R7, 0xfffffe00, RZ, 0xc0, !PT ;  /* 0xfffffe0007077812 */ /* 0x000fca00078ec0ff */
[----:B------:R-:W-:-:S04]  /*0130*/  IMAD.IADD R7, R0, 0x1, -R7 ;  /* 0x0000000100077824 */ /* 0x000fc800078e0a07 */
[----:B--2---:R-:W-:Y:S02]  /*0140*/  IMAD.WIDE R4, R7, 0x4, R4 ;  /* 0x0000000407047825 */ /* 0x004fe400078e0204 */
[----:B------:R1:W2:Y:S01]  /*0150*/  @!P0 LDG.E.64 R8, desc[UR4][R2.64] ;  /* 0x0000000402088981 */ /* 0x0002a2000c1e1b00 */
[----:B------:R-:W1:Y:S03]  /*0160*/  LDC.64 R6, c[0x0][0x220] ;  /* 0x00008800ff067b82 */ /* 0x000e660000000a00 */
[----:B------:R-:W2:Y:S01]  /*0170*/  @!P0 LDG.E.EL.64 R10, desc[UR4][R4.64] ;  /* 0x00000004040a8981 */ /* 0x000ea2000c2e1b00 */
[----:B-1----:R-:W-:Y:S01]  /*0180*/  IMAD.WIDE R2, R0, 0x4, R6 ;  /* 0x0000000400027825 */ /* 0x002fe200078e0206 */
[----:B--2---:R-:W-:-:S03]  /*0190*/  FSETP.GEU.AND P2, PT, R8, -R10, PT ;  /* 0x8000000a0800720b */ /* 0x004fc60003f4e000 */
[----:B------:R-:W-:Y:S01]  /*01a0*/  FADD R8, R10, R8 ;  /* 0x000000080a087221 */ /* 0x000fe20000000000 */
[----:B------:R-:W-:Y:S01]  /*01b0*/  FADD R10, R11, R9 ;  /* 0x000000090b0a7221 */ /* 0x000fe20000000000 */
[----:B------:R-:W-:-:S03]  /*01c0*/  FSETP.GEU.AND P1, PT, R9, -R11, PT ;  /* 0x8000000b0900720b */ /* 0x000fc60003f2e000 */
[----:B------:R-:W-:Y:S02]  /*01d0*/  FSEL R12, R8, RZ, P2 ;  /* 0x000000ff080c7208 */ /* 0x000fe40001000000 */
[----:B------:R-:W-:Y:S02]  /*01e0*/  FSEL R13, R10, RZ, P1 ;  /* 0x000000ff0a0d7208 */ /* 0x000fe40000800000 */
[----:B------:R-:W-:Y:S02]  /*01f0*/  FSETP.GTU.AND P3, PT, R12, RZ, PT ;  /* 0x000000ff0c00720b */ /* 0x000fe40003f6c000 */
[----:B------:R-:W-:Y:S01]  /*0200*/  FSETP.GTU.AND P2, PT, R13, RZ, PT ;  /* 0x000000ff0d00720b */ /* 0x000fe20003f4c000 */
[----:B------:R1:W-:Y:S01]  /*0210*/  @!P0 STG.E.64 desc[UR4][R2.64], R12 ;  /* 0x0000000c02008986 */ /* 0x0003e2000c101b04 */
[----:B------:R-:W-:Y:S02]  /*0220*/  SEL R8, RZ, 0x1, P3 ;  /* 0x00000001ff087807 */ /* 0x000fe40001800000 */
[----:B------:R-:W-:-:S02]  /*0230*/  SEL R9, RZ, 0x100, P2 ;  /* 0x00000100ff097807 */ /* 0x000fc40001000000 */
[----:B------:R-:W-:Y:S02]  /*0240*/  SHF.R.S32.HI R10, RZ, 0x1f, R0 ;  /* 0x0000001fff0a7819 */ /* 0x000fe40000011400 */
[----:B------:R-:W-:Y:S01]  /*0250*/  IADD3 R4, P1, R0, UR6, RZ ;  /* 0x0000000600047c10 */ /* 0x000fe2000ff3e0ff */
[----:B------:R-:W-:-:S03]  /*0260*/  IMAD.IADD R9, R8, 0x1, R9 ;  /* 0x0000000108097824 */ /* 0x000fc600078e0209 */
[----:B------:R-:W-:Y:S02]  /*0270*/  IADD3.X R5, R10, UR7, RZ, P1, !PT ;  /* 0x000000070a057c10 */ /* 0x000fe40008ffe4ff */
[----:B------:R-:W-:-:S03]  /*0280*/  IADD3 R6, P1, R0, UR8, RZ ;  /* 0x0000000800067c10 */ /* 0x000fc6000ff3e0ff */
[----:B------:R1:W-:Y:S01]  /*0290*/  @!P0 STG.E.U16 desc[UR4][R4.64], R9 ;  /* 0x0000000904008986 */ /* 0x0003e2000c101504 */
[----:B------:R-:W-:Y:S01]  /*02a0*/  IADD3.X R7, R10, UR9, RZ, P1, !PT ;  /* 0x000000090a077c10 */ /* 0x000fe20008ffe4ff */
[----:B------:R-:W-:Y:S08]  /*02b0*/  @P0 EXIT ;  /* 0x000000000000094d */ /* 0x000ff00003800000 */
[----:B------:R-:W-:Y:S01]  /*02c0*/  STG.E.U16 desc[UR4][R6.64], R9 ;  /* 0x0000000906007986 */ /* 0x000fe2000c101504 */
[----:B------:R-:W-:Y:S05]  /*02d0*/  EXIT ;  /* 0x000000000000794d */ /* 0x000fea0003800000 */
.L_x_0:
[----:B------:R-:W-:-:S00]  /*02e0*/  BRA `(.L_x_0) ;  /* 0xfffffffc00fc7947 */ /* 0x000fc0000383ffff */
[----:B------:R-:W-:-:S00]  /*02f0*/  NOP ;  /* 0x0000000000007918 */ /* 0x000fc00000000000 */
        /* <DEDUP_REMOVED lines=8> */
.L_x_1:


//--------------------- .nv.constant0.triton_poi_fused_addmm_relu_threshold_backward_0 --------------------------
	.section	.nv.constant0.triton_poi_fused_addmm_relu_threshold_backward_0,"a",@progbits
	.sectionflags	@""
	.align	4
.nv.constant0.triton_poi_fused_addmm_relu_threshold_backward_0:
	.zero		572
